//
// Generated by NVIDIA NVVM Compiler
//
// Compiler Build ID: CL-36424714
// Cuda compilation tools, release 13.0, V13.0.88
// Based on NVVM 20.0.0
//

.version 9.0
.target sm_100
.address_size 64

	// .globl	_Z23upsample_nearest_kernelPKfPfiiiiiii

.visible .entry _Z23upsample_nearest_kernelPKfPfiiiiiii(
	.param .u64 .ptr .align 1 _Z23upsample_nearest_kernelPKfPfiiiiiii_param_0,
	.param .u64 .ptr .align 1 _Z23upsample_nearest_kernelPKfPfiiiiiii_param_1,
	.param .u32 _Z23upsample_nearest_kernelPKfPfiiiiiii_param_2,
	.param .u32 _Z23upsample_nearest_kernelPKfPfiiiiiii_param_3,
	.param .u32 _Z23upsample_nearest_kernelPKfPfiiiiiii_param_4,
	.param .u32 _Z23upsample_nearest_kernelPKfPfiiiiiii_param_5,
	.param .u32 _Z23upsample_nearest_kernelPKfPfiiiiiii_param_6,
	.param .u32 _Z23upsample_nearest_kernelPKfPfiiiiiii_param_7,
	.param .u32 _Z23upsample_nearest_kernelPKfPfiiiiiii_param_8
)
{
	.reg .pred 	%p<15>;
	.reg .b32 	%r<61>;
	.reg .b32 	%f<19>;
	.reg .b64 	%rd<16>;

	ld.param.u64 	%rd4, [_Z23upsample_nearest_kernelPKfPfiiiiiii_param_0];
	ld.param.u64 	%rd5, [_Z23upsample_nearest_kernelPKfPfiiiiiii_param_1];
	ld.param.u32 	%r33, [_Z23upsample_nearest_kernelPKfPfiiiiiii_param_2];
	ld.param.u32 	%r34, [_Z23upsample_nearest_kernelPKfPfiiiiiii_param_3];
	ld.param.u32 	%r28, [_Z23upsample_nearest_kernelPKfPfiiiiiii_param_4];
	ld.param.u32 	%r29, [_Z23upsample_nearest_kernelPKfPfiiiiiii_param_5];
	ld.param.u32 	%r30, [_Z23upsample_nearest_kernelPKfPfiiiiiii_param_6];
	ld.param.u32 	%r31, [_Z23upsample_nearest_kernelPKfPfiiiiiii_param_7];
	ld.param.u32 	%r32, [_Z23upsample_nearest_kernelPKfPfiiiiiii_param_8];
	cvta.to.global.u64 	%rd1, %rd5;
	mov.u32 	%r35, %ctaid.z;
	mov.u32 	%r36, %ntid.z;
	mov.u32 	%r37, %tid.z;
	mad.lo.s32 	%r1, %r35, %r36, %r37;
	mov.u32 	%r38, %ctaid.y;
	mov.u32 	%r39, %ntid.y;
	mov.u32 	%r40, %tid.y;
	mad.lo.s32 	%r41, %r38, %r39, %r40;
	mov.u32 	%r42, %ctaid.x;
	mov.u32 	%r43, %ntid.x;
	mov.u32 	%r44, %tid.x;
	mad.lo.s32 	%r3, %r42, %r43, %r44;
	setp.ge.s32 	%p1, %r1, %r33;
	setp.ge.s32 	%p2, %r41, %r34;
	or.pred  	%p3, %p1, %p2;
	setp.ge.s32 	%p4, %r3, %r30;
	or.pred  	%p5, %p3, %p4;
	@%p5 bra 	$L__BB0_14;
	div.s32 	%r45, %r3, %r32;
	mul.lo.s32 	%r46, %r45, %r32;
	sub.s32 	%r47, %r3, %r46;
	mul.lo.s32 	%r48, %r47, %r32;
	mad.lo.s32 	%r4, %r34, %r1, %r41;
	mad.lo.s32 	%r49, %r4, %r28, %r45;
	mad.lo.s32 	%r5, %r49, %r29, %r48;
	setp.lt.s32 	%p6, %r32, 1;
	@%p6 bra 	$L__BB0_14;
	mad.lo.s32 	%r51, %r30, %r4, %r3;
	mul.lo.s32 	%r6, %r51, %r31;
	cvta.to.global.u64 	%rd6, %rd4;
	mul.wide.s32 	%rd7, %r5, 4;
	add.s64 	%rd2, %rd6, %rd7;
	and.b32  	%r7, %r32, 15;
	setp.lt.u32 	%p7, %r32, 16;
	mov.b32 	%r57, 0;
	@%p7 bra 	$L__BB0_5;
	and.b32  	%r57, %r32, 2147483632;
	ld.global.f32 	%f18, [%rd2];
	neg.s32 	%r55, %r57;
	add.s64 	%rd3, %rd1, 32;
	mov.u32 	%r54, %r6;
$L__BB0_4:
	.pragma "nounroll";
	mul.wide.s32 	%rd8, %r54, 4;
	add.s64 	%rd9, %rd3, %rd8;
	st.global.f32 	[%rd9+-32], %f18;
	ld.global.f32 	%f5, [%rd2];
	st.global.f32 	[%rd9+-28], %f5;
	st.global.f32 	[%rd9+-24], %f5;
	ld.global.f32 	%f6, [%rd2];
	st.global.f32 	[%rd9+-20], %f6;
	st.global.f32 	[%rd9+-16], %f6;
	ld.global.f32 	%f7, [%rd2];
	st.global.f32 	[%rd9+-12], %f7;
	st.global.f32 	[%rd9+-8], %f7;
	ld.global.f32 	%f8, [%rd2];
	st.global.f32 	[%rd9+-4], %f8;
	st.global.f32 	[%rd9], %f8;
	ld.global.f32 	%f9, [%rd2];
	st.global.f32 	[%rd9+4], %f9;
	st.global.f32 	[%rd9+8], %f9;
	ld.global.f32 	%f10, [%rd2];
	st.global.f32 	[%rd9+12], %f10;
	st.global.f32 	[%rd9+16], %f10;
	ld.global.f32 	%f11, [%rd2];
	st.global.f32 	[%rd9+20], %f11;
	st.global.f32 	[%rd9+24], %f11;
	ld.global.f32 	%f18, [%rd2];
	st.global.f32 	[%rd9+28], %f18;
	add.s32 	%r55, %r55, 16;
	add.s32 	%r54, %r54, 16;
	setp.ne.s32 	%p8, %r55, 0;
	@%p8 bra 	$L__BB0_4;
$L__BB0_5:
	setp.eq.s32 	%p9, %r7, 0;
	@%p9 bra 	$L__BB0_14;
	and.b32  	%r15, %r32, 7;
	setp.lt.u32 	%p10, %r7, 8;
	@%p10 bra 	$L__BB0_8;
	add.s32 	%r52, %r57, %r6;
	ld.global.f32 	%f12, [%rd2];
	mul.wide.s32 	%rd10, %r52, 4;
	add.s64 	%rd11, %rd1, %rd10;
	st.global.f32 	[%rd11], %f12;
	st.global.f32 	[%rd11+4], %f12;
	ld.global.f32 	%f13, [%rd2];
	st.global.f32 	[%rd11+8], %f13;
	st.global.f32 	[%rd11+12], %f13;
	ld.global.f32 	%f14, [%rd2];
	st.global.f32 	[%rd11+16], %f14;
	st.global.f32 	[%rd11+20], %f14;
	ld.global.f32 	%f15, [%rd2];
	st.global.f32 	[%rd11+24], %f15;
	st.global.f32 	[%rd11+28], %f15;
	add.s32 	%r57, %r57, 8;
$L__BB0_8:
	setp.eq.s32 	%p11, %r15, 0;
	@%p11 bra 	$L__BB0_14;
	and.b32  	%r18, %r32, 3;
	setp.lt.u32 	%p12, %r15, 4;
	@%p12 bra 	$L__BB0_11;
	add.s32 	%r53, %r57, %r6;
	ld.global.f32 	%f16, [%rd2];
	mul.wide.s32 	%rd12, %r53, 4;
	add.s64 	%rd13, %rd1, %rd12;
	st.global.f32 	[%rd13], %f16;
	st.global.f32 	[%rd13+4], %f16;
	ld.global.f32 	%f17, [%rd2];
	st.global.f32 	[%rd13+8], %f17;
	st.global.f32 	[%rd13+12], %f17;
	add.s32 	%r57, %r57, 4;
$L__BB0_11:
	setp.eq.s32 	%p13, %r18, 0;
	@%p13 bra 	$L__BB0_14;
	ld.global.f32 	%f4, [%rd2];
	add.s32 	%r60, %r57, %r6;
	neg.s32 	%r59, %r18;
$L__BB0_13:
	.pragma "nounroll";
	mul.wide.s32 	%rd14, %r60, 4;
	add.s64 	%rd15, %rd1, %rd14;
	st.global.f32 	[%rd15], %f4;
	add.s32 	%r60, %r60, 1;
	add.s32 	%r59, %r59, 1;
	setp.ne.s32 	%p14, %r59, 0;
	@%p14 bra 	$L__BB0_13;
$L__BB0_14:
	ret;

}


// ===== COMPILED SASS (sm_100) =====

	.target	sm_100

	.elftype	@"ET_EXEC"


//--------------------- .note.nv.tkinfo           --------------------------
	.section	.note.nv.tkinfo,"",@"SHT_NOTE"
	.sectionflags	@"SHF_NOTE_NV_TKINFO"
	.tkinfo
        /*0018*/ 	.word	0x00000002
        /*0030*/ 	.string	""
        /*0030*/ 	.string	"ptxas"
        /*0030*/ 	.string	"Cuda compilation tools, release 13.0, V13.0.88"
        /*0030*/ 	.string	"Build cuda_13.0.r13.0/compiler.36424714_0"
        /*0030*/ 	.string	"-arch sm_100 -m 64 "



//--------------------- .note.nv.cuinfo           --------------------------
	.section	.note.nv.cuinfo,"",@"SHT_NOTE"
	.sectionflags	@"SHF_NOTE_NV_CUINFO"
        /*0018*/ 	.short	0x0002
        /*001a*/ 	.short	0x0064
        /*001c*/ 	.short	0x0082
	.zero		2


//--------------------- .nv.info                  --------------------------
	.section	.nv.info,"",@"SHT_CUDA_INFO"
	.align	4


	//----- nvinfo : EIATTR_REGCOUNT
	.align		4
        /*0000*/ 	.byte	0x04, 0x2f
        /*0002*/ 	.short	(.L_1 - .L_0)
	.align		4
.L_0:
        /*0004*/ 	.word	index@(_Z23upsample_nearest_kernelPKfPfiiiiiii)
        /*0008*/ 	.word	0x00000018


	//----- nvinfo : EIATTR_FRAME_SIZE
	.align		4
.L_1:
        /*000c*/ 	.byte	0x04, 0x11
        /*000e*/ 	.short	(.L_3 - .L_2)
	.align		4
.L_2:
        /*0010*/ 	.word	index@(_Z23upsample_nearest_kernelPKfPfiiiiiii)
        /*0014*/ 	.word	0x00000000


	//----- nvinfo : EIATTR_MIN_STACK_SIZE
	.align		4
.L_3:
        /*0018*/ 	.byte	0x04, 0x12
        /*001a*/ 	.short	(.L_5 - .L_4)
	.align		4
.L_4:
        /*001c*/ 	.word	index@(_Z23upsample_nearest_kernelPKfPfiiiiiii)
        /*0020*/ 	.word	0x00000000
.L_5:


//--------------------- .nv.compat                --------------------------
	.section	.nv.compat,"",@"SHT_CUDA_COMPAT_INFO"
	.align	4
        /*0000*/ 	.byte	0x02, 0x09, 0x00, 0x00, 0x02, 0x02, 0x01, 0x00, 0x02, 0x05, 0x05, 0x00, 0x03, 0x07, 0x01, 0x01
        /*0010*/ 	.byte	0x02, 0x03, 0x00, 0x00, 0x02, 0x06, 0x01, 0x00, 0x04, 0x0b, 0x08, 0x00, 0x09, 0x00, 0x00, 0x00
        /*0020*/ 	.byte	0x00, 0x00, 0x00, 0x00


//--------------------- .nv.info._Z23upsample_nearest_kernelPKfPfiiiiiii --------------------------
	.section	.nv.info._Z23upsample_nearest_kernelPKfPfiiiiiii,"",@"SHT_CUDA_INFO"
	.sectionflags	@""
	.align	4


	//----- nvinfo : EIATTR_CUDA_API_VERSION
	.align		4
        /*0000*/ 	.byte	0x04, 0x37
        /*0002*/ 	.short	(.L_7 - .L_6)
.L_6:
        /*0004*/ 	.word	0x00000082


	//----- nvinfo : EIATTR_KPARAM_INFO
	.align		4
.L_7:
        /*0008*/ 	.byte	0x04, 0x17
        /*000a*/ 	.short	(.L_9 - .L_8)
.L_8:
        /*000c*/ 	.word	0x00000000
        /*0010*/ 	.short	0x0008
        /*0012*/ 	.short	0x0028
        /*0014*/ 	.byte	0x00, 0xf0, 0x11, 0x00


	//----- nvinfo : EIATTR_KPARAM_INFO
	.align		4
.L_9:
        /*0018*/ 	.byte	0x04, 0x17
        /*001a*/ 	.short	(.L_11 - .L_10)
.L_10:
        /*001c*/ 	.word	0x00000000
        /*0020*/ 	.short	0x0007
        /*0022*/ 	.short	0x0024
        /*0024*/ 	.byte	0x00, 0xf0, 0x11, 0x00


	//----- nvinfo : EIATTR_KPARAM_INFO
	.align		4
.L_11:
        /*0028*/ 	.byte	0x04, 0x17
        /*002a*/ 	.short	(.L_13 - .L_12)
.L_12:
        /*002c*/ 	.word	0x00000000
        /*0030*/ 	.short	0x0006
        /*0032*/ 	.short	0x0020
        /*0034*/ 	.byte	0x00, 0xf0, 0x11, 0x00


	//----- nvinfo : EIATTR_KPARAM_INFO
	.align		4
.L_13:
        /*0038*/ 	.byte	0x04, 0x17
        /*003a*/ 	.short	(.L_15 - .L_14)
.L_14:
        /*003c*/ 	.word	0x00000000
        /*0040*/ 	.short	0x0005
        /*0042*/ 	.short	0x001c
        /*0044*/ 	.byte	0x00, 0xf0, 0x11, 0x00


	//----- nvinfo : EIATTR_KPARAM_INFO
	.align		4
.L_15:
        /*0048*/ 	.byte	0x04, 0x17
        /*004a*/ 	.short	(.L_17 - .L_16)
.L_16:
        /*004c*/ 	.word	0x00000000
        /*0050*/ 	.short	0x0004
        /*0052*/ 	.short	0x0018
        /*0054*/ 	.byte	0x00, 0xf0, 0x11, 0x00


	//----- nvinfo : EIATTR_KPARAM_INFO
	.align		4
.L_17:
        /*0058*/ 	.byte	0x04, 0x17
        /*005a*/ 	.short	(.L_19 - .L_18)
.L_18:
        /*005c*/ 	.word	0x00000000
        /*0060*/ 	.short	0x0003
        /*0062*/ 	.short	0x0014
        /*0064*/ 	.byte	0x00, 0xf0, 0x11, 0x00


	//----- nvinfo : EIATTR_KPARAM_INFO
	.align		4
.L_19:
        /*0068*/ 	.byte	0x04, 0x17
        /*006a*/ 	.short	(.L_21 - .L_20)
.L_20:
        /*006c*/ 	.word	0x00000000
        /*0070*/ 	.short	0x0002
        /*0072*/ 	.short	0x0010
        /*0074*/ 	.byte	0x00, 0xf0, 0x11, 0x00


	//----- nvinfo : EIATTR_KPARAM_INFO
	.align		4
.L_21:
        /*0078*/ 	.byte	0x04, 0x17
        /*007a*/ 	.short	(.L_23 - .L_22)
.L_22:
        /*007c*/ 	.word	0x00000000
        /*0080*/ 	.short	0x0001
        /*0082*/ 	.short	0x0008
        /*0084*/ 	.byte	0x00, 0xf5, 0x21, 0x00


	//----- nvinfo : EIATTR_KPARAM_INFO
	.align		4
.L_23:
        /*0088*/ 	.byte	0x04, 0x17
        /*008a*/ 	.short	(.L_25 - .L_24)
.L_24:
        /*008c*/ 	.word	0x00000000
        /*0090*/ 	.short	0x0000
        /*0092*/ 	.short	0x0000
        /*0094*/ 	.byte	0x00, 0xf5, 0x21, 0x00


	//----- nvinfo : EIATTR_SPARSE_MMA_MASK
	.align		4
.L_25:
        /*0098*/ 	.byte	0x03, 0x50
        /*009a*/ 	.short	0x0000


	//----- nvinfo : EIATTR_MAXREG_COUNT
	.align		4
        /*009c*/ 	.byte	0x03, 0x1b
        /*009e*/ 	.short	0x00ff


	//----- nvinfo : EIATTR_MERCURY_ISA_VERSION
	.align		4
        /*00a0*/ 	.byte	0x03, 0x5f
        /*00a2*/ 	.short	0x0101


	//----- nvinfo : EIATTR_VRC_CTA_INIT_COUNT
	.align		4
        /*00a4*/ 	.byte	0x02, 0x4a
	.zero		1
	.zero		1


	//----- nvinfo : EIATTR_EXIT_INSTR_OFFSETS
	.align		4
        /*00a8*/ 	.byte	0x04, 0x1c
        /*00aa*/ 	.short	(.L_27 - .L_26)


	//   ....[0]....
.L_26:
        /*00ac*/ 	.word	0x00000120


	//   ....[1]....
        /*00b0*/ 	.word	0x00000330


	//   ....[2]....
        /*00b4*/ 	.word	0x00000650


	//   ....[3]....
        /*00b8*/ 	.word	0x000007a0


	//   ....[4]....
        /*00bc*/ 	.word	0x00000890


	//   ....[5]....
        /*00c0*/ 	.word	0x00000940


	//----- nvinfo : EIATTR_CBANK_PARAM_SIZE
	.align		4
.L_27:
        /*00c4*/ 	.byte	0x03, 0x19
        /*00c6*/ 	.short	0x002c


	//----- nvinfo : EIATTR_PARAM_CBANK
	.align		4
        /*00c8*/ 	.byte	0x04, 0x0a
        /*00ca*/ 	.short	(.L_29 - .L_28)
	.align		4
.L_28:
        /*00cc*/ 	.word	index@(.nv.constant0._Z23upsample_nearest_kernelPKfPfiiiiiii)
        /*00d0*/ 	.short	0x0380
        /*00d2*/ 	.short	0x002c


	//----- nvinfo : EIATTR_SW_WAR
	.align		4
.L_29:
        /*00d4*/ 	.byte	0x04, 0x36
        /*00d6*/ 	.short	(.L_31 - .L_30)
.L_30:
        /*00d8*/ 	.word	0x00000008
.L_31:


//--------------------- .nv.callgraph             --------------------------
	.section	.nv.callgraph,"",@"SHT_CUDA_CALLGRAPH"
	.align	4
	.sectionentsize	8
	.align		4
        /*0000*/ 	.word	0x00000000
	.align		4
        /*0004*/ 	.word	0xffffffff
	.align		4
        /*0008*/ 	.word	0x00000000
	.align		4
        /*000c*/ 	.word	0xfffffffe
	.align		4
        /*0010*/ 	.word	0x00000000
	.align		4
        /*0014*/ 	.word	0xfffffffd
	.align		4
        /*0018*/ 	.word	0x00000000
	.align		4
        /*001c*/ 	.word	0xfffffffc


//--------------------- .text._Z23upsample_nearest_kernelPKfPfiiiiiii --------------------------
	.section	.text._Z23upsample_nearest_kernelPKfPfiiiiiii,"ax",@progbits
	.align	128
        .global         _Z23upsample_nearest_kernelPKfPfiiiiiii
        .type           _Z23upsample_nearest_kernelPKfPfiiiiiii,@function
        .size           _Z23upsample_nearest_kernelPKfPfiiiiiii,(.L_x_6 - _Z23upsample_nearest_kernelPKfPfiiiiiii)
        .other          _Z23upsample_nearest_kernelPKfPfiiiiiii,@"STO_CUDA_ENTRY STV_DEFAULT"
_Z23upsample_nearest_kernelPKfPfiiiiiii:
.text._Z23upsample_nearest_kernelPKfPfiiiiiii:
[----:B------:R-:W-:Y:S01]  /*0000*/  LDC R1, c[0x0][0x37c] ;  /* 0x0000df00ff017b82 */ /* 0x000fe20000000800 */
[----:B------:R-:W0:Y:S07]  /*0010*/  S2R R0, SR_TID.Y ;  /* 0x0000000000007919 */ /* 0x000e2e0000002200 */
[----:B------:R-:W1:Y:S01]  /*0020*/  LDC R2, c[0x0][0x368] ;  /* 0x0000da00ff027b82 */ /* 0x000e620000000800 */
[----:B------:R-:W2:Y:S01]  /*0030*/  LDCU.64 UR8, c[0x0][0x390] ;  /* 0x00007200ff0877ac */ /* 0x000ea20008000a00 */
[----:B------:R-:W1:Y:S01]  /*0040*/  S2R R3, SR_TID.Z ;  /* 0x0000000000037919 */ /* 0x000e620000002300 */
[----:B------:R-:W3:Y:S01]  /*0050*/  LDCU UR7, c[0x0][0x3a0] ;  /* 0x00007400ff0777ac */ /* 0x000ee20008000800 */
[----:B------:R-:W4:Y:S04]  /*0060*/  S2R R5, SR_TID.X ;  /* 0x0000000000057919 */ /* 0x000f280000002100 */
[----:B------:R-:W0:Y:S08]  /*0070*/  S2UR UR5, SR_CTAID.Y ;  /* 0x00000000000579c3 */ /* 0x000e300000002600 */
[----:B------:R-:W0:Y:S08]  /*0080*/  LDC R7, c[0x0][0x364] ;  /* 0x0000d900ff077b82 */ /* 0x000e300000000800 */
[----:B------:R-:W1:Y:S08]  /*0090*/  S2UR UR4, SR_CTAID.Z ;  /* 0x00000000000479c3 */ /* 0x000e700000002700 */
[----:B------:R-:W4:Y:S08]  /*00a0*/  S2UR UR6, SR_CTAID.X ;  /* 0x00000000000679c3 */ /* 0x000f300000002500 */
[----:B------:R-:W4:Y:S01]  /*00b0*/  LDC R4, c[0x0][0x360] ;  /* 0x0000d800ff047b82 */ /* 0x000f220000000800 */
[----:B0-----:R-:W-:-:S05]  /*00c0*/  IMAD R7, R7, UR5, R0 ;  /* 0x0000000507077c24 */ /* 0x001fca000f8e0200 */
[----:B--2---:R-:W-:Y:S01]  /*00d0*/  ISETP.GE.AND P0, PT, R7, UR9, PT ;  /* 0x0000000907007c0c */ /* 0x004fe2000bf06270 */
[----:B-1----:R-:W-:-:S05]  /*00e0*/  IMAD R2, R2, UR4, R3 ;  /* 0x0000000402027c24 */ /* 0x002fca000f8e0203 */
[----:B------:R-:W-:Y:S01]  /*00f0*/  ISETP.GE.OR P0, PT, R2, UR8, P0 ;  /* 0x0000000802007c0c */ /* 0x000fe20008706670 */
[----:B----4-:R-:W-:-:S05]  /*0100*/  IMAD R3, R4, UR6, R5 ;  /* 0x0000000604037c24 */ /* 0x010fca000f8e0205 */
[----:B---3--:R-:W-:-:S13]  /*0110*/  ISETP.GE.OR P0, PT, R3, UR7, P0 ;  /* 0x0000000703007c0c */ /* 0x008fda0008706670 */
[----:B------:R-:W-:Y:S05]  /*0120*/  @P0 EXIT ;  /* 0x000000000000094d */ /* 0x000fea0003800000 */
[----:B------:R-:W0:Y:S01]  /*0130*/  LDC R0, c[0x0][0x3a8] ;  /* 0x0000ea00ff007b82 */ /* 0x000e220000000800 */
[----:B------:R-:W1:Y:S01]  /*0140*/  LDCU.64 UR4, c[0x0][0x398] ;  /* 0x00007300ff0477ac */ /* 0x000e620008000a00 */
[----:B------:R-:W-:Y:S01]  /*0150*/  IMAD R2, R2, UR9, R7 ;  /* 0x0000000902027c24 */ /* 0x000fe2000f8e0207 */
[----:B0-----:R-:W-:-:S04]  /*0160*/  IABS R9, R0 ;  /* 0x0000000000097213 */ /* 0x001fc80000000000 */
[----:B------:R-:W0:Y:S08]  /*0170*/  I2F.RP R6, R9 ;  /* 0x0000000900067306 */ /* 0x000e300000209400 */
[----:B0-----:R-:W0:Y:S02]  /*0180*/  MUFU.RCP R6, R6 ;  /* 0x0000000600067308 */ /* 0x001e240000001000 */
[----:B0-----:R-:W-:-:S06]  /*0190*/  VIADD R4, R6, 0xffffffe ;  /* 0x0ffffffe06047836 */ /* 0x001fcc0000000000 */
[----:B------:R0:W2:Y:S02]  /*01a0*/  F2I.FTZ.U32.TRUNC.NTZ R5, R4 ;  /* 0x0000000400057305 */ /* 0x0000a4000021f000 */
[----:B0-----:R-:W-:Y:S02]  /*01b0*/  HFMA2 R4, -RZ, RZ, 0, 0 ;  /* 0x00000000ff047431 */ /* 0x001fe400000001ff */
[----:B--2---:R-:W-:-:S04]  /*01c0*/  IMAD.MOV R8, RZ, RZ, -R5 ;  /* 0x000000ffff087224 */ /* 0x004fc800078e0a05 */
[----:B------:R-:W-:Y:S01]  /*01d0*/  IMAD R11, R8, R9, RZ ;  /* 0x00000009080b7224 */ /* 0x000fe200078e02ff */
[----:B------:R-:W-:-:S03]  /*01e0*/  IABS R8, R3 ;  /* 0x0000000300087213 */ /* 0x000fc60000000000 */
[----:B------:R-:W-:Y:S01]  /*01f0*/  IMAD.HI.U32 R5, R5, R11, R4 ;  /* 0x0000000b05057227 */ /* 0x000fe200078e0004 */
[----:B------:R-:W-:-:S04]  /*0200*/  LOP3.LUT R4, R3, R0, RZ, 0x3c, !PT ;  /* 0x0000000003047212 */ /* 0x000fc800078e3cff */
[----:B------:R-:W-:Y:S01]  /*0210*/  ISETP.GE.AND P1, PT, R4, RZ, PT ;  /* 0x000000ff0400720c */ /* 0x000fe20003f26270 */
[----:B------:R-:W-:-:S04]  /*0220*/  IMAD.HI.U32 R5, R5, R8, RZ ;  /* 0x0000000805057227 */ /* 0x000fc800078e00ff */
[----:B------:R-:W-:-:S04]  /*0230*/  IMAD.MOV R6, RZ, RZ, -R5 ;  /* 0x000000ffff067224 */ /* 0x000fc800078e0a05 */
[----:B------:R-:W-:-:S05]  /*0240*/  IMAD R6, R9, R6, R8 ;  /* 0x0000000609067224 */ /* 0x000fca00078e0208 */
[----:B------:R-:W-:-:S13]  /*0250*/  ISETP.GT.U32.AND P2, PT, R9, R6, PT ;  /* 0x000000060900720c */ /* 0x000fda0003f44070 */
[----:B------:R-:W-:Y:S01]  /*0260*/  @!P2 IMAD.IADD R6, R6, 0x1, -R9 ;  /* 0x000000010606a824 */ /* 0x000fe200078e0a09 */
[----:B------:R-:W-:Y:S02]  /*0270*/  @!P2 IADD3 R5, PT, PT, R5, 0x1, RZ ;  /* 0x000000010505a810 */ /* 0x000fe40007ffe0ff */
[----:B------:R-:W-:Y:S02]  /*0280*/  ISETP.NE.AND P2, PT, R0, RZ, PT ;  /* 0x000000ff0000720c */ /* 0x000fe40003f45270 */
[----:B------:R-:W-:-:S13]  /*0290*/  ISETP.GE.U32.AND P0, PT, R6, R9, PT ;  /* 0x000000090600720c */ /* 0x000fda0003f06070 */
[----:B------:R-:W-:Y:S01]  /*02a0*/  @P0 VIADD R5, R5, 0x1 ;  /* 0x0000000105050836 */ /* 0x000fe20000000000 */
[----:B------:R-:W-:-:S04]  /*02b0*/  ISETP.GE.AND P0, PT, R0, 0x1, PT ;  /* 0x000000010000780c */ /* 0x000fc80003f06270 */
[----:B------:R-:W-:Y:S02]  /*02c0*/  @!P1 IADD3 R5, PT, PT, -R5, RZ, RZ ;  /* 0x000000ff05059210 */ /* 0x000fe40007ffe1ff */
[----:B------:R-:W-:-:S05]  /*02d0*/  @!P2 LOP3.LUT R5, RZ, R0, RZ, 0x33, !PT ;  /* 0x00000000ff05a212 */ /* 0x000fca00078e33ff */
[----:B------:R-:W-:-:S04]  /*02e0*/  IMAD.MOV R4, RZ, RZ, -R5 ;  /* 0x000000ffff047224 */ /* 0x000fc800078e0a05 */
[----:B------:R-:W-:Y:S02]  /*02f0*/  IMAD R7, R0, R4, R3 ;  /* 0x0000000400077224 */ /* 0x000fe400078e0203 */
[----:B-1----:R-:W-:Y:S02]  /*0300*/  IMAD R4, R2, UR4, R5 ;  /* 0x0000000402047c24 */ /* 0x002fe4000f8e0205 */
[----:B------:R-:W-:-:S04]  /*0310*/  IMAD R7, R7, R0, RZ ;  /* 0x0000000007077224 */ /* 0x000fc800078e02ff */
[----:B------:R-:W-:Y:S01]  /*0320*/  IMAD R7, R4, UR5, R7 ;  /* 0x0000000504077c24 */ /* 0x000fe2000f8e0207 */
[----:B------:R-:W-:Y:S06]  /*0330*/  @!P0 EXIT ;  /* 0x000000000000894d */ /* 0x000fec0003800000 */
[----:B------:R-:W0:Y:S01]  /*0340*/  LDC.64 R4, c[0x0][0x380] ;  /* 0x0000e000ff047b82 */ /* 0x000e220000000a00 */
[----:B------:R-:W1:Y:S01]  /*0350*/  LDCU UR4, c[0x0][0x3a4] ;  /* 0x00007480ff0477ac */ /* 0x000e620008000800 */
[----:B------:R-:W-:Y:S01]  /*0360*/  ISETP.GE.U32.AND P0, PT, R0, 0x10, PT ;  /* 0x000000100000780c */ /* 0x000fe20003f06070 */
[----:B------:R-:W-:Y:S01]  /*0370*/  IMAD R6, R2, UR7, R3 ;  /* 0x0000000702067c24 */ /* 0x000fe2000f8e0203 */
[----:B------:R-:W-:Y:S01]  /*0380*/  LOP3.LUT R10, R0, 0xf, RZ, 0xc0, !PT ;  /* 0x0000000f000a7812 */ /* 0x000fe200078ec0ff */
[----:B------:R-:W2:Y:S03]  /*0390*/  LDCU.64 UR6, c[0x0][0x358] ;  /* 0x00006b00ff0677ac */ /* 0x000ea60008000a00 */
[----:B------:R-:W-:Y:S01]  /*03a0*/  ISETP.NE.AND P1, PT, R10, RZ, PT ;  /* 0x000000ff0a00720c */ /* 0x000fe20003f25270 */
[----:B0-----:R-:W-:Y:S01]  /*03b0*/  IMAD.WIDE R2, R7, 0x4, R4 ;  /* 0x0000000407027825 */ /* 0x001fe200078e0204 */
[----:B------:R-:W-:-:S03]  /*03c0*/  MOV R4, RZ ;  /* 0x000000ff00047202 */ /* 0x000fc60000000f00 */
[----:B-1----:R-:W-:Y:S02]  /*03d0*/  IMAD R5, R6, UR4, RZ ;  /* 0x0000000406057c24 */ /* 0x002fe4000f8e02ff */
[----:B--2---:R-:W-:Y:S06]  /*03e0*/  @!P0 BRA `(.L_x_0) ;  /* 0x0000000000988947 */ /* 0x004fec0003800000 */
[----:B------:R0:W5:Y:S01]  /*03f0*/  LDG.E R9, desc[UR6][R2.64] ;  /* 0x0000000602097981 */ /* 0x000162000c1e1900 */
[----:B------:R-:W1:Y:S01]  /*0400*/  LDCU.64 UR4, c[0x0][0x388] ;  /* 0x00007100ff0477ac */ /* 0x000e620008000a00 */
[----:B------:R-:W-:Y:S01]  /*0410*/  LOP3.LUT R4, R0, 0x7ffffff0, RZ, 0xc0, !PT ;  /* 0x7ffffff000047812 */ /* 0x000fe200078ec0ff */
[----:B------:R-:W-:-:S03]  /*0420*/  IMAD.MOV.U32 R11, RZ, RZ, R5 ;  /* 0x000000ffff0b7224 */ /* 0x000fc600078e0005 */
[----:B------:R-:W-:Y:S01]  /*0430*/  IADD3 R8, PT, PT, -R4, RZ, RZ ;  /* 0x000000ff04087210 */ /* 0x000fe20007ffe1ff */
[----:B-1----:R-:W-:-:S04]  /*0440*/  UIADD3 UR4, UP0, UPT, UR4, 0x20, URZ ;  /* 0x0000002004047890 */ /* 0x002fc8000ff1e0ff */
[----:B0-----:R-:W-:-:S12]  /*0450*/  UIADD3.X UR5, UPT, UPT, URZ, UR5, URZ, UP0, !UPT ;  /* 0x00000005ff057290 */ /* 0x001fd800087fe4ff */
.L_x_1:
[----:B--2---:R-:W-:Y:S01]  /*0460*/  MOV R7, UR5 ;  /* 0x0000000500077c02 */ /* 0x004fe20008000f00 */
[----:B------:R-:W-:-:S04]  /*0470*/  IMAD.U32 R6, RZ, RZ, UR4 ;  /* 0x00000004ff067e24 */ /* 0x000fc8000f8e00ff */
[----:B------:R-:W-:-:S05]  /*0480*/  IMAD.WIDE R6, R11, 0x4, R6 ;  /* 0x000000040b067825 */ /* 0x000fca00078e0206 */
[----:B-----5:R-:W-:Y:S04]  /*0490*/  STG.E desc[UR6][R6.64+-0x20], R9 ;  /* 0xffffe00906007986 */ /* 0x020fe8000c101906 */
[----:B------:R-:W2:Y:S04]  /*04a0*/  LDG.E R13, desc[UR6][R2.64] ;  /* 0x00000006020d7981 */ /* 0x000ea8000c1e1900 */
[----:B--2---:R-:W-:Y:S04]  /*04b0*/  STG.E desc[UR6][R6.64+-0x1c], R13 ;  /* 0xffffe40d06007986 */ /* 0x004fe8000c101906 */
[----:B------:R0:W-:Y:S04]  /*04c0*/  STG.E desc[UR6][R6.64+-0x18], R13 ;  /* 0xffffe80d06007986 */ /* 0x0001e8000c101906 */
[----:B------:R-:W2:Y:S04]  /*04d0*/  LDG.E R15, desc[UR6][R2.64] ;  /* 0x00000006020f7981 */ /* 0x000ea8000c1e1900 */
[----:B--2---:R-:W-:Y:S04]  /*04e0*/  STG.E desc[UR6][R6.64+-0x14], R15 ;  /* 0xffffec0f06007986 */ /* 0x004fe8000c101906 */
[----:B------:R1:W-:Y:S04]  /*04f0*/  STG.E desc[UR6][R6.64+-0x10], R15 ;  /* 0xfffff00f06007986 */ /* 0x0003e8000c101906 */
[----:B------:R-:W2:Y:S04]  /*0500*/  LDG.E R17, desc[UR6][R2.64] ;  /* 0x0000000602117981 */ /* 0x000ea8000c1e1900 */
[----:B--2---:R2:W-:Y:S04]  /*0510*/  STG.E desc[UR6][R6.64+-0xc], R17 ;  /* 0xfffff41106007986 */ /* 0x0045e8000c101906 */
[----:B------:R2:W-:Y:S04]  /*0520*/  STG.E desc[UR6][R6.64+-0x8], R17 ;  /* 0xfffff81106007986 */ /* 0x0005e8000c101906 */
[----:B------:R-:W3:Y:S04]  /*0530*/  LDG.E R19, desc[UR6][R2.64] ;  /* 0x0000000602137981 */ /* 0x000ee8000c1e1900 */
[----:B---3--:R2:W-:Y:S04]  /*0540*/  STG.E desc[UR6][R6.64+-0x4], R19 ;  /* 0xfffffc1306007986 */ /* 0x0085e8000c101906 */
[----:B------:R2:W-:Y:S04]  /*0550*/  STG.E desc[UR6][R6.64], R19 ;  /* 0x0000001306007986 */ /* 0x0005e8000c101906 */
[----:B------:R-:W3:Y:S04]  /*0560*/  LDG.E R21, desc[UR6][R2.64] ;  /* 0x0000000602157981 */ /* 0x000ee8000c1e1900 */
[----:B---3--:R2:W-:Y:S04]  /*0570*/  STG.E desc[UR6][R6.64+0x4], R21 ;  /* 0x0000041506007986 */ /* 0x0085e8000c101906 */
[----:B------:R2:W-:Y:S04]  /*0580*/  STG.E desc[UR6][R6.64+0x8], R21 ;  /* 0x0000081506007986 */ /* 0x0005e8000c101906 */
[----:B0-----:R-:W3:Y:S04]  /*0590*/  LDG.E R13, desc[UR6][R2.64] ;  /* 0x00000006020d7981 */ /* 0x001ee8000c1e1900 */
[----:B---3--:R2:W-:Y:S04]  /*05a0*/  STG.E desc[UR6][R6.64+0xc], R13 ;  /* 0x00000c0d06007986 */ /* 0x0085e8000c101906 */
[----:B------:R2:W-:Y:S04]  /*05b0*/  STG.E desc[UR6][R6.64+0x10], R13 ;  /* 0x0000100d06007986 */ /* 0x0005e8000c101906 */
[----:B-1----:R-:W3:Y:S01]  /*05c0*/  LDG.E R15, desc[UR6][R2.64] ;  /* 0x00000006020f7981 */ /* 0x002ee2000c1e1900 */
[----:B------:R-:W-:-:S05]  /*05d0*/  VIADD R8, R8, 0x10 ;  /* 0x0000001008087836 */ /* 0x000fca0000000000 */
[----:B------:R-:W-:Y:S01]  /*05e0*/  ISETP.NE.AND P0, PT, R8, RZ, PT ;  /* 0x000000ff0800720c */ /* 0x000fe20003f05270 */
[----:B---3--:R2:W-:Y:S04]  /*05f0*/  STG.E desc[UR6][R6.64+0x14], R15 ;  /* 0x0000140f06007986 */ /* 0x0085e8000c101906 */
[----:B------:R2:W-:Y:S04]  /*0600*/  STG.E desc[UR6][R6.64+0x18], R15 ;  /* 0x0000180f06007986 */ /* 0x0005e8000c101906 */
[----:B------:R-:W3:Y:S01]  /*0610*/  LDG.E R9, desc[UR6][R2.64] ;  /* 0x0000000602097981 */ /* 0x000ee2000c1e1900 */
[----:B------:R-:W-:-:S03]  /*0620*/  IADD3 R11, PT, PT, R11, 0x10, RZ ;  /* 0x000000100b0b7810 */ /* 0x000fc60007ffe0ff */
[----:B---3--:R2:W-:Y:S01]  /*0630*/  STG.E desc[UR6][R6.64+0x1c], R9 ;  /* 0x00001c0906007986 */ /* 0x0085e2000c101906 */
[----:B------:R-:W-:Y:S05]  /*0640*/  @P0 BRA `(.L_x_1) ;  /* 0xfffffffc00840947 */ /* 0x000fea000383ffff */
.L_x_0:
[----:B------:R-:W-:Y:S05]  /*0650*/  @!P1 EXIT ;  /* 0x000000000000994d */ /* 0x000fea0003800000 */
[----:B------:R-:W-:Y:S02]  /*0660*/  ISETP.GE.U32.AND P0, PT, R10, 0x8, PT ;  /* 0x000000080a00780c */ /* 0x000fe40003f06070 */
[----:B------:R-:W-:-:S04]  /*0670*/  LOP3.LUT R8, R0, 0x7, RZ, 0xc0, !PT ;  /* 0x0000000700087812 */ /* 0x000fc800078ec0ff */
[----:B------:R-:W-:-:S07]  /*0680*/  ISETP.NE.AND P1, PT, R8, RZ, PT ;  /* 0x000000ff0800720c */ /* 0x000fce0003f25270 */
[----:B------:R-:W-:Y:S06]  /*0690*/  @!P0 BRA `(.L_x_2) ;  /* 0x0000000000408947 */ /* 0x000fec0003800000 */
[----:B------:R-:W3:Y:S01]  /*06a0*/  LDG.E R11, desc[UR6][R2.64] ;  /* 0x00000006020b7981 */ /* 0x000ee2000c1e1900 */
[----:B--2---:R-:W0:Y:S01]  /*06b0*/  LDC.64 R6, c[0x0][0x388] ;  /* 0x0000e200ff067b82 */ /* 0x004e220000000a00 */
[----:B------:R-:W-:-:S04]  /*06c0*/  IMAD.IADD R9, R5, 0x1, R4 ;  /* 0x0000000105097824 */ /* 0x000fc800078e0204 */
[----:B0-----:R-:W-:-:S05]  /*06d0*/  IMAD.WIDE R6, R9, 0x4, R6 ;  /* 0x0000000409067825 */ /* 0x001fca00078e0206 */
[----:B---3--:R0:W-:Y:S04]  /*06e0*/  STG.E desc[UR6][R6.64], R11 ;  /* 0x0000000b06007986 */ /* 0x0081e8000c101906 */
[----:B------:R0:W-:Y:S04]  /*06f0*/  STG.E desc[UR6][R6.64+0x4], R11 ;  /* 0x0000040b06007986 */ /* 0x0001e8000c101906 */
[----:B------:R-:W2:Y:S04]  /*0700*/  LDG.E R9, desc[UR6][R2.64] ;  /* 0x0000000602097981 */ /* 0x000ea8000c1e1900 */
[----:B--2---:R0:W-:Y:S04]  /*0710*/  STG.E desc[UR6][R6.64+0x8], R9 ;  /* 0x0000080906007986 */ /* 0x0041e8000c101906 */
[----:B------:R0:W-:Y:S04]  /*0720*/  STG.E desc[UR6][R6.64+0xc], R9 ;  /* 0x00000c0906007986 */ /* 0x0001e8000c101906 */
[----:B------:R-:W2:Y:S04]  /*0730*/  LDG.E R13, desc[UR6][R2.64] ;  /* 0x00000006020d7981 */ /* 0x000ea8000c1e1900 */
[----:B--2---:R0:W-:Y:S04]  /*0740*/  STG.E desc[UR6][R6.64+0x10], R13 ;  /* 0x0000100d06007986 */ /* 0x0041e8000c101906 */
[----:B------:R0:W-:Y:S04]  /*0750*/  STG.E desc[UR6][R6.64+0x14], R13 ;  /* 0x0000140d06007986 */ /* 0x0001e8000c101906 */
[----:B------:R-:W2:Y:S01]  /*0760*/  LDG.E R15, desc[UR6][R2.64] ;  /* 0x00000006020f7981 */ /* 0x000ea2000c1e1900 */
[----:B------:R-:W-:-:S03]  /*0770*/  IADD3 R4, PT, PT, R4, 0x8, RZ ;  /* 0x0000000804047810 */ /* 0x000fc60007ffe0ff */
[----:B--2---:R0:W-:Y:S04]  /*0780*/  STG.E desc[UR6][R6.64+0x18], R15 ;  /* 0x0000180f06007986 */ /* 0x0041e8000c101906 */
[----:B------:R0:W-:Y:S02]  /*0790*/  STG.E desc[UR6][R6.64+0x1c], R15 ;  /* 0x00001c0f06007986 */ /* 0x0001e4000c101906 */
.L_x_2:
[----:B------:R-:W-:Y:S05]  /*07a0*/  @!P1 EXIT ;  /* 0x000000000000994d */ /* 0x000fea0003800000 */
[----:B------:R-:W-:Y:S02]  /*07b0*/  ISETP.GE.U32.AND P0, PT, R8, 0x4, PT ;  /* 0x000000040800780c */ /* 0x000fe40003f06070 */
[----:B------:R-:W-:-:S04]  /*07c0*/  LOP3.LUT R0, R0, 0x3, RZ, 0xc0, !PT ;  /* 0x0000000300007812 */ /* 0x000fc800078ec0ff */
[----:B------:R-:W-:-:S07]  /*07d0*/  ISETP.NE.AND P1, PT, R0, RZ, PT ;  /* 0x000000ff0000720c */ /* 0x000fce0003f25270 */
[----:B------:R-:W-:Y:S06]  /*07e0*/  @!P0 BRA `(.L_x_3) ;  /* 0x0000000000288947 */ /* 0x000fec0003800000 */
[----:B0-2---:R-:W2:Y:S01]  /*07f0*/  LDG.E R9, desc[UR6][R2.64] ;  /* 0x0000000602097981 */ /* 0x005ea2000c1e1900 */
[----:B------:R-:W0:Y:S01]  /*0800*/  LDC.64 R6, c[0x0][0x388] ;  /* 0x0000e200ff067b82 */ /* 0x000e220000000a00 */
[----:B------:R-:W-:-:S04]  /*0810*/  IMAD.IADD R11, R5, 0x1, R4 ;  /* 0x00000001050b7824 */ /* 0x000fc800078e0204 */
[----:B0-----:R-:W-:-:S05]  /*0820*/  IMAD.WIDE R6, R11, 0x4, R6 ;  /* 0x000000040b067825 */ /* 0x001fca00078e0206 */
[----:B--2---:R1:W-:Y:S04]  /*0830*/  STG.E desc[UR6][R6.64], R9 ;  /* 0x0000000906007986 */ /* 0x0043e8000c101906 */
[----:B------:R1:W-:Y:S04]  /*0840*/  STG.E desc[UR6][R6.64+0x4], R9 ;  /* 0x0000040906007986 */ /* 0x0003e8000c101906 */
[----:B------:R-:W2:Y:S01]  /*0850*/  LDG.E R11, desc[UR6][R2.64] ;  /* 0x00000006020b7981 */ /* 0x000ea2000c1e1900 */
[----:B------:R-:W-:-:S03]  /*0860*/  IADD3 R4, PT, PT, R4, 0x4, RZ ;  /* 0x0000000404047810 */ /* 0x000fc60007ffe0ff */
[----:B--2---:R1:W-:Y:S04]  /*0870*/  STG.E desc[UR6][R6.64+0x8], R11 ;  /* 0x0000080b06007986 */ /* 0x0043e8000c101906 */
[----:B------:R1:W-:Y:S02]  /*0880*/  STG.E desc[UR6][R6.64+0xc], R11 ;  /* 0x00000c0b06007986 */ /* 0x0003e4000c101906 */
.L_x_3:
[----:B------:R-:W-:Y:S05]  /*0890*/  @!P1 EXIT ;  /* 0x000000000000994d */ /* 0x000fea0003800000 */
[----:B012---:R0:W5:Y:S01]  /*08a0*/  LDG.E R9, desc[UR6][R2.64] ;  /* 0x0000000602097981 */ /* 0x007162000c1e1900 */
[----:B------:R-:W1:Y:S01]  /*08b0*/  LDC.64 R6, c[0x0][0x388] ;  /* 0x0000e200ff067b82 */ /* 0x000e620000000a00 */
[----:B------:R-:W-:Y:S01]  /*08c0*/  IMAD.IADD R5, R5, 0x1, R4 ;  /* 0x0000000105057824 */ /* 0x000fe200078e0204 */
[----:B------:R-:W-:-:S07]  /*08d0*/  IADD3 R0, PT, PT, -R0, RZ, RZ ;  /* 0x000000ff00007210 */ /* 0x000fce0007ffe1ff */
.L_x_4:
[----:B------:R-:W-:Y:S02]  /*08e0*/  VIADD R0, R0, 0x1 ;  /* 0x0000000100007836 */ /* 0x000fe40000000000 */
[C---:B012---:R-:W-:Y:S01]  /*08f0*/  IMAD.WIDE R2, R5.reuse, 0x4, R6 ;  /* 0x0000000405027825 */ /* 0x047fe200078e0206 */
[----:B------:R-:W-:Y:S02]  /*0900*/  IADD3 R5, PT, PT, R5, 0x1, RZ ;  /* 0x0000000105057810 */ /* 0x000fe40007ffe0ff */
[----:B------:R-:W-:Y:S02]  /*0910*/  ISETP.NE.AND P0, PT, R0, RZ, PT ;  /* 0x000000ff0000720c */ /* 0x000fe40003f05270 */
[----:B-----5:R2:W-:Y:S11]  /*0920*/  STG.E desc[UR6][R2.64], R9 ;  /* 0x0000000902007986 */ /* 0x0205f6000c101906 */
[----:B------:R-:W-:Y:S05]  /*0930*/  @P0 BRA `(.L_x_4) ;  /* 0xfffffffc00e80947 */ /* 0x000fea000383ffff */
[----:B------:R-:W-:Y:S05]  /*0940*/  EXIT ;  /* 0x000000000000794d */ /* 0x000fea0003800000 */
.L_x_5:
[----:B------:R-:W-:-:S00]  /*0950*/  BRA `(.L_x_5) ;  /* 0xfffffffc00fc7947 */ /* 0x000fc0000383ffff */
[----:B------:R-:W-:-:S00]  /*0960*/  NOP ;  /* 0x0000000000007918 */ /* 0x000fc00000000000 */
        /* <DEDUP_REMOVED lines=9> */
.L_x_6:


//--------------------- .nv.shared.reserved.0     --------------------------
	.section	.nv.shared.reserved.0,"aw",@nobits
	.weak		__nv_reservedSMEM_offset_0_alias
	.size		__nv_reservedSMEM_offset_0_alias, 0, 64
	.other		__nv_reservedSMEM_offset_0_alias,@"STO_CUDA_RESERVED_SHARED STV_DEFAULT"
__nv_reservedSMEM_offset_0_alias:
	.zero		0
	.zero		64


//--------------------- .nv.constant0._Z23upsample_nearest_kernelPKfPfiiiiiii --------------------------
	.section	.nv.constant0._Z23upsample_nearest_kernelPKfPfiiiiiii,"a",@progbits
	.sectionflags	@""
	.align	4
.nv.constant0._Z23upsample_nearest_kernelPKfPfiiiiiii:
	.zero		940


//--------------------- SYMBOLS --------------------------

	.type		.nv.reservedSmem.offset0,@object
	.size		.nv.reservedSmem.offset0,0x4
